//
// Generated by NVIDIA NVVM Compiler
//
// Compiler Build ID: CL-36424714
// Cuda compilation tools, release 13.0, V13.0.88
// Based on NVVM 20.0.0
//

.version 9.0
.target sm_100
.address_size 64

	// .globl	_ZN3cub18CUB_300001_SM_10006detail11EmptyKernelIvEEvv
.global .align 1 .b8 _ZN41_INTERNAL_2adf8f87_4_k_cu_44d7b6e8_1816064cuda3std3__45__cpo5beginE[1];
.global .align 1 .b8 _ZN41_INTERNAL_2adf8f87_4_k_cu_44d7b6e8_1816064cuda3std3__45__cpo3endE[1];
.global .align 1 .b8 _ZN41_INTERNAL_2adf8f87_4_k_cu_44d7b6e8_1816064cuda3std3__45__cpo6cbeginE[1];
.global .align 1 .b8 _ZN41_INTERNAL_2adf8f87_4_k_cu_44d7b6e8_1816064cuda3std3__45__cpo4cendE[1];
.global .align 1 .b8 _ZN41_INTERNAL_2adf8f87_4_k_cu_44d7b6e8_1816064cuda3std3__45__cpo6rbeginE[1];
.global .align 1 .b8 _ZN41_INTERNAL_2adf8f87_4_k_cu_44d7b6e8_1816064cuda3std3__45__cpo4rendE[1];
.global .align 1 .b8 _ZN41_INTERNAL_2adf8f87_4_k_cu_44d7b6e8_1816064cuda3std3__45__cpo7crbeginE[1];
.global .align 1 .b8 _ZN41_INTERNAL_2adf8f87_4_k_cu_44d7b6e8_1816064cuda3std3__45__cpo5crendE[1];
.global .align 1 .b8 _ZN41_INTERNAL_2adf8f87_4_k_cu_44d7b6e8_1816064cuda3std3__443_GLOBAL__N__2adf8f87_4_k_cu_44d7b6e8_1816066ignoreE[1];
.global .align 1 .b8 _ZN41_INTERNAL_2adf8f87_4_k_cu_44d7b6e8_1816064cuda3std3__419piecewise_constructE[1];
.global .align 1 .b8 _ZN41_INTERNAL_2adf8f87_4_k_cu_44d7b6e8_1816064cuda3std3__48in_placeE[1];
.global .align 1 .b8 _ZN41_INTERNAL_2adf8f87_4_k_cu_44d7b6e8_1816064cuda3std3__420unreachable_sentinelE[1];
.global .align 1 .b8 _ZN41_INTERNAL_2adf8f87_4_k_cu_44d7b6e8_1816064cuda3std3__47nulloptE[1];
.global .align 1 .b8 _ZN41_INTERNAL_2adf8f87_4_k_cu_44d7b6e8_1816064cuda3std3__48unexpectE[1];
.global .align 1 .b8 _ZN41_INTERNAL_2adf8f87_4_k_cu_44d7b6e8_1816064cuda3std6ranges3__45__cpo4swapE[1];
.global .align 1 .b8 _ZN41_INTERNAL_2adf8f87_4_k_cu_44d7b6e8_1816064cuda3std6ranges3__45__cpo9iter_moveE[1];
.global .align 1 .b8 _ZN41_INTERNAL_2adf8f87_4_k_cu_44d7b6e8_1816064cuda3std6ranges3__45__cpo5beginE[1];
.global .align 1 .b8 _ZN41_INTERNAL_2adf8f87_4_k_cu_44d7b6e8_1816064cuda3std6ranges3__45__cpo3endE[1];
.global .align 1 .b8 _ZN41_INTERNAL_2adf8f87_4_k_cu_44d7b6e8_1816064cuda3std6ranges3__45__cpo6cbeginE[1];
.global .align 1 .b8 _ZN41_INTERNAL_2adf8f87_4_k_cu_44d7b6e8_1816064cuda3std6ranges3__45__cpo4cendE[1];
.global .align 1 .b8 _ZN41_INTERNAL_2adf8f87_4_k_cu_44d7b6e8_1816064cuda3std6ranges3__45__cpo7advanceE[1];
.global .align 1 .b8 _ZN41_INTERNAL_2adf8f87_4_k_cu_44d7b6e8_1816064cuda3std6ranges3__45__cpo9iter_swapE[1];
.global .align 1 .b8 _ZN41_INTERNAL_2adf8f87_4_k_cu_44d7b6e8_1816064cuda3std6ranges3__45__cpo4nextE[1];
.global .align 1 .b8 _ZN41_INTERNAL_2adf8f87_4_k_cu_44d7b6e8_1816064cuda3std6ranges3__45__cpo4prevE[1];
.global .align 1 .b8 _ZN41_INTERNAL_2adf8f87_4_k_cu_44d7b6e8_1816064cuda3std6ranges3__45__cpo4dataE[1];
.global .align 1 .b8 _ZN41_INTERNAL_2adf8f87_4_k_cu_44d7b6e8_1816064cuda3std6ranges3__45__cpo5cdataE[1];
.global .align 1 .b8 _ZN41_INTERNAL_2adf8f87_4_k_cu_44d7b6e8_1816064cuda3std6ranges3__45__cpo4sizeE[1];
.global .align 1 .b8 _ZN41_INTERNAL_2adf8f87_4_k_cu_44d7b6e8_1816064cuda3std6ranges3__45__cpo5ssizeE[1];
.global .align 1 .b8 _ZN41_INTERNAL_2adf8f87_4_k_cu_44d7b6e8_1816064cuda3std6ranges3__45__cpo8distanceE[1];
.global .align 1 .b8 _ZN41_INTERNAL_2adf8f87_4_k_cu_44d7b6e8_1816066thrust24THRUST_300001_SM_1000_NS8cuda_cub3parE[1];
.global .align 1 .b8 _ZN41_INTERNAL_2adf8f87_4_k_cu_44d7b6e8_1816066thrust24THRUST_300001_SM_1000_NS8cuda_cub10par_nosyncE[1];
.global .align 1 .b8 _ZN41_INTERNAL_2adf8f87_4_k_cu_44d7b6e8_1816066thrust24THRUST_300001_SM_1000_NS6system6detail10sequential3seqE[1];
.global .align 1 .b8 _ZN41_INTERNAL_2adf8f87_4_k_cu_44d7b6e8_1816066thrust24THRUST_300001_SM_1000_NS12placeholders2_1E[1];
.global .align 1 .b8 _ZN41_INTERNAL_2adf8f87_4_k_cu_44d7b6e8_1816066thrust24THRUST_300001_SM_1000_NS12placeholders2_2E[1];
.global .align 1 .b8 _ZN41_INTERNAL_2adf8f87_4_k_cu_44d7b6e8_1816066thrust24THRUST_300001_SM_1000_NS12placeholders2_3E[1];
.global .align 1 .b8 _ZN41_INTERNAL_2adf8f87_4_k_cu_44d7b6e8_1816066thrust24THRUST_300001_SM_1000_NS12placeholders2_4E[1];
.global .align 1 .b8 _ZN41_INTERNAL_2adf8f87_4_k_cu_44d7b6e8_1816066thrust24THRUST_300001_SM_1000_NS12placeholders2_5E[1];
.global .align 1 .b8 _ZN41_INTERNAL_2adf8f87_4_k_cu_44d7b6e8_1816066thrust24THRUST_300001_SM_1000_NS12placeholders2_6E[1];
.global .align 1 .b8 _ZN41_INTERNAL_2adf8f87_4_k_cu_44d7b6e8_1816066thrust24THRUST_300001_SM_1000_NS12placeholders2_7E[1];
.global .align 1 .b8 _ZN41_INTERNAL_2adf8f87_4_k_cu_44d7b6e8_1816066thrust24THRUST_300001_SM_1000_NS12placeholders2_8E[1];
.global .align 1 .b8 _ZN41_INTERNAL_2adf8f87_4_k_cu_44d7b6e8_1816066thrust24THRUST_300001_SM_1000_NS12placeholders2_9E[1];
.global .align 1 .b8 _ZN41_INTERNAL_2adf8f87_4_k_cu_44d7b6e8_1816066thrust24THRUST_300001_SM_1000_NS12placeholders3_10E[1];
.global .align 1 .b8 _ZN41_INTERNAL_2adf8f87_4_k_cu_44d7b6e8_1816066thrust24THRUST_300001_SM_1000_NS3seqE[1];

.visible .entry _ZN3cub18CUB_300001_SM_10006detail11EmptyKernelIvEEvv()
{


	ret;

}


// ===== COMPILED SASS (sm_100) =====

	.target	sm_100

	.elftype	@"ET_EXEC"


//--------------------- .note.nv.tkinfo           --------------------------
	.section	.note.nv.tkinfo,"",@"SHT_NOTE"
	.sectionflags	@"SHF_NOTE_NV_TKINFO"
	.tkinfo
        /*0018*/ 	.word	0x00000002
        /*0030*/ 	.string	""
        /*0030*/ 	.string	"ptxas"
        /*0030*/ 	.string	"Cuda compilation tools, release 13.0, V13.0.88"
        /*0030*/ 	.string	"Build cuda_13.0.r13.0/compiler.36424714_0"
        /*0030*/ 	.string	"-arch sm_100 -m 64 "



//--------------------- .note.nv.cuinfo           --------------------------
	.section	.note.nv.cuinfo,"",@"SHT_NOTE"
	.sectionflags	@"SHF_NOTE_NV_CUINFO"
        /*0018*/ 	.short	0x0002
        /*001a*/ 	.short	0x0064
        /*001c*/ 	.short	0x0082
	.zero		2


//--------------------- .nv.info                  --------------------------
	.section	.nv.info,"",@"SHT_CUDA_INFO"
	.align	4


	//----- nvinfo : EIATTR_REGCOUNT
	.align		4
        /*0000*/ 	.byte	0x04, 0x2f
        /*0002*/ 	.short	(.L_44 - .L_43)
	.align		4
.L_43:
        /*0004*/ 	.word	index@(_ZN3cub18CUB_300001_SM_10006detail11EmptyKernelIvEEvv)
        /*0008*/ 	.word	0x00000004


	//----- nvinfo : EIATTR_FRAME_SIZE
	.align		4
.L_44:
        /*000c*/ 	.byte	0x04, 0x11
        /*000e*/ 	.short	(.L_46 - .L_45)
	.align		4
.L_45:
        /*0010*/ 	.word	index@(_ZN3cub18CUB_300001_SM_10006detail11EmptyKernelIvEEvv)
        /*0014*/ 	.word	0x00000000


	//----- nvinfo : EIATTR_MIN_STACK_SIZE
	.align		4
.L_46:
        /*0018*/ 	.byte	0x04, 0x12
        /*001a*/ 	.short	(.L_48 - .L_47)
	.align		4
.L_47:
        /*001c*/ 	.word	index@(_ZN3cub18CUB_300001_SM_10006detail11EmptyKernelIvEEvv)
        /*0020*/ 	.word	0x00000000
.L_48:


//--------------------- .nv.compat                --------------------------
	.section	.nv.compat,"",@"SHT_CUDA_COMPAT_INFO"
	.align	4
        /*0000*/ 	.byte	0x02, 0x09, 0x00, 0x00, 0x02, 0x02, 0x01, 0x00, 0x02, 0x05, 0x05, 0x00, 0x03, 0x07, 0x01, 0x01
        /*0010*/ 	.byte	0x02, 0x03, 0x00, 0x00, 0x02, 0x06, 0x01, 0x00, 0x04, 0x0b, 0x08, 0x00, 0x09, 0x00, 0x00, 0x00
        /*0020*/ 	.byte	0x00, 0x00, 0x00, 0x00


//--------------------- .nv.info._ZN3cub18CUB_300001_SM_10006detail11EmptyKernelIvEEvv --------------------------
	.section	.nv.info._ZN3cub18CUB_300001_SM_10006detail11EmptyKernelIvEEvv,"",@"SHT_CUDA_INFO"
	.sectionflags	@""
	.align	4


	//----- nvinfo : EIATTR_CUDA_API_VERSION
	.align		4
        /*0000*/ 	.byte	0x04, 0x37
        /*0002*/ 	.short	(.L_50 - .L_49)
.L_49:
        /*0004*/ 	.word	0x00000082


	//----- nvinfo : EIATTR_SPARSE_MMA_MASK
	.align		4
.L_50:
        /*0008*/ 	.byte	0x03, 0x50
        /*000a*/ 	.short	0x0000


	//----- nvinfo : EIATTR_MAXREG_COUNT
	.align		4
        /*000c*/ 	.byte	0x03, 0x1b
        /*000e*/ 	.short	0x00ff


	//----- nvinfo : EIATTR_MERCURY_ISA_VERSION
	.align		4
        /*0010*/ 	.byte	0x03, 0x5f
        /*0012*/ 	.short	0x0101


	//----- nvinfo : EIATTR_VRC_CTA_INIT_COUNT
	.align		4
        /*0014*/ 	.byte	0x02, 0x4a
	.zero		1
	.zero		1


	//----- nvinfo : EIATTR_EXIT_INSTR_OFFSETS
	.align		4
        /*0018*/ 	.byte	0x04, 0x1c
        /*001a*/ 	.short	(.L_52 - .L_51)


	//   ....[0]....
.L_51:
        /*001c*/ 	.word	0x00000010


	//----- nvinfo : EIATTR_SW_WAR
	.align		4
.L_52:
        /*0020*/ 	.byte	0x04, 0x36
        /*0022*/ 	.short	(.L_54 - .L_53)
.L_53:
        /*0024*/ 	.word	0x00000008
.L_54:


//--------------------- .nv.callgraph             --------------------------
	.section	.nv.callgraph,"",@"SHT_CUDA_CALLGRAPH"
	.align	4
	.sectionentsize	8
	.align		4
        /*0000*/ 	.word	0x00000000
	.align		4
        /*0004*/ 	.word	0xffffffff
	.align		4
        /*0008*/ 	.word	0x00000000
	.align		4
        /*000c*/ 	.word	0xfffffffe
	.align		4
        /*0010*/ 	.word	0x00000000
	.align		4
        /*0014*/ 	.word	0xfffffffd
	.align		4
        /*0018*/ 	.word	0x00000000
	.align		4
        /*001c*/ 	.word	0xfffffffc


//--------------------- .nv.constant4             --------------------------
	.section	.nv.constant4,"a",@progbits
	.align	8
	.align		8
.nv.constant4:
        /*0000*/ 	.dword	_ZN41_INTERNAL_2adf8f87_4_k_cu_44d7b6e8_1819624cuda3std3__45__cpo5beginE
	.align		8
        /*0008*/ 	.dword	_ZN41_INTERNAL_2adf8f87_4_k_cu_44d7b6e8_1819624cuda3std3__45__cpo3endE
	.align		8
        /*0010*/ 	.dword	_ZN41_INTERNAL_2adf8f87_4_k_cu_44d7b6e8_1819624cuda3std3__45__cpo6cbeginE
	.align		8
        /*0018*/ 	.dword	_ZN41_INTERNAL_2adf8f87_4_k_cu_44d7b6e8_1819624cuda3std3__45__cpo4cendE
	.align		8
        /*0020*/ 	.dword	_ZN41_INTERNAL_2adf8f87_4_k_cu_44d7b6e8_1819624cuda3std3__45__cpo6rbeginE
	.align		8
        /*0028*/ 	.dword	_ZN41_INTERNAL_2adf8f87_4_k_cu_44d7b6e8_1819624cuda3std3__45__cpo4rendE
	.align		8
        /*0030*/ 	.dword	_ZN41_INTERNAL_2adf8f87_4_k_cu_44d7b6e8_1819624cuda3std3__45__cpo7crbeginE
	.align		8
        /*0038*/ 	.dword	_ZN41_INTERNAL_2adf8f87_4_k_cu_44d7b6e8_1819624cuda3std3__45__cpo5crendE
	.align		8
        /*0040*/ 	.dword	_ZN41_INTERNAL_2adf8f87_4_k_cu_44d7b6e8_1819624cuda3std3__443_GLOBAL__N__2adf8f87_4_k_cu_44d7b6e8_1819626ignoreE
	.align		8
        /*0048*/ 	.dword	_ZN41_INTERNAL_2adf8f87_4_k_cu_44d7b6e8_1819624cuda3std3__419piecewise_constructE
	.align		8
        /*0050*/ 	.dword	_ZN41_INTERNAL_2adf8f87_4_k_cu_44d7b6e8_1819624cuda3std3__48in_placeE
	.align		8
        /*0058*/ 	.dword	_ZN41_INTERNAL_2adf8f87_4_k_cu_44d7b6e8_1819624cuda3std3__420unreachable_sentinelE
	.align		8
        /*0060*/ 	.dword	_ZN41_INTERNAL_2adf8f87_4_k_cu_44d7b6e8_1819624cuda3std3__47nulloptE
	.align		8
        /*0068*/ 	.dword	_ZN41_INTERNAL_2adf8f87_4_k_cu_44d7b6e8_1819624cuda3std3__48unexpectE
	.align		8
        /*0070*/ 	.dword	_ZN41_INTERNAL_2adf8f87_4_k_cu_44d7b6e8_1819624cuda3std6ranges3__45__cpo4swapE
	.align		8
        /*0078*/ 	.dword	_ZN41_INTERNAL_2adf8f87_4_k_cu_44d7b6e8_1819624cuda3std6ranges3__45__cpo9iter_moveE
	.align		8
        /*0080*/ 	.dword	_ZN41_INTERNAL_2adf8f87_4_k_cu_44d7b6e8_1819624cuda3std6ranges3__45__cpo5beginE
	.align		8
        /*0088*/ 	.dword	_ZN41_INTERNAL_2adf8f87_4_k_cu_44d7b6e8_1819624cuda3std6ranges3__45__cpo3endE
	.align		8
        /*0090*/ 	.dword	_ZN41_INTERNAL_2adf8f87_4_k_cu_44d7b6e8_1819624cuda3std6ranges3__45__cpo6cbeginE
	.align		8
        /*0098*/ 	.dword	_ZN41_INTERNAL_2adf8f87_4_k_cu_44d7b6e8_1819624cuda3std6ranges3__45__cpo4cendE
	.align		8
        /*00a0*/ 	.dword	_ZN41_INTERNAL_2adf8f87_4_k_cu_44d7b6e8_1819624cuda3std6ranges3__45__cpo7advanceE
	.align		8
        /*00a8*/ 	.dword	_ZN41_INTERNAL_2adf8f87_4_k_cu_44d7b6e8_1819624cuda3std6ranges3__45__cpo9iter_swapE
	.align		8
        /*00b0*/ 	.dword	_ZN41_INTERNAL_2adf8f87_4_k_cu_44d7b6e8_1819624cuda3std6ranges3__45__cpo4nextE
	.align		8
        /*00b8*/ 	.dword	_ZN41_INTERNAL_2adf8f87_4_k_cu_44d7b6e8_1819624cuda3std6ranges3__45__cpo4prevE
	.align		8
        /*00c0*/ 	.dword	_ZN41_INTERNAL_2adf8f87_4_k_cu_44d7b6e8_1819624cuda3std6ranges3__45__cpo4dataE
	.align		8
        /*00c8*/ 	.dword	_ZN41_INTERNAL_2adf8f87_4_k_cu_44d7b6e8_1819624cuda3std6ranges3__45__cpo5cdataE
	.align		8
        /*00d0*/ 	.dword	_ZN41_INTERNAL_2adf8f87_4_k_cu_44d7b6e8_1819624cuda3std6ranges3__45__cpo4sizeE
	.align		8
        /*00d8*/ 	.dword	_ZN41_INTERNAL_2adf8f87_4_k_cu_44d7b6e8_1819624cuda3std6ranges3__45__cpo5ssizeE
	.align		8
        /*00e0*/ 	.dword	_ZN41_INTERNAL_2adf8f87_4_k_cu_44d7b6e8_1819624cuda3std6ranges3__45__cpo8distanceE
	.align		8
        /*00e8*/ 	.dword	_ZN41_INTERNAL_2adf8f87_4_k_cu_44d7b6e8_1819626thrust24THRUST_300001_SM_1000_NS8cuda_cub3parE
	.align		8
        /*00f0*/ 	.dword	_ZN41_INTERNAL_2adf8f87_4_k_cu_44d7b6e8_1819626thrust24THRUST_300001_SM_1000_NS8cuda_cub10par_nosyncE
	.align		8
        /*00f8*/ 	.dword	_ZN41_INTERNAL_2adf8f87_4_k_cu_44d7b6e8_1819626thrust24THRUST_300001_SM_1000_NS6system6detail10sequential3seqE
	.align		8
        /*0100*/ 	.dword	_ZN41_INTERNAL_2adf8f87_4_k_cu_44d7b6e8_1819626thrust24THRUST_300001_SM_1000_NS12placeholders2_1E
	.align		8
        /*0108*/ 	.dword	_ZN41_INTERNAL_2adf8f87_4_k_cu_44d7b6e8_1819626thrust24THRUST_300001_SM_1000_NS12placeholders2_2E
	.align		8
        /*0110*/ 	.dword	_ZN41_INTERNAL_2adf8f87_4_k_cu_44d7b6e8_1819626thrust24THRUST_300001_SM_1000_NS12placeholders2_3E
	.align		8
        /*0118*/ 	.dword	_ZN41_INTERNAL_2adf8f87_4_k_cu_44d7b6e8_1819626thrust24THRUST_300001_SM_1000_NS12placeholders2_4E
	.align		8
        /*0120*/ 	.dword	_ZN41_INTERNAL_2adf8f87_4_k_cu_44d7b6e8_1819626thrust24THRUST_300001_SM_1000_NS12placeholders2_5E
	.align		8
        /*0128*/ 	.dword	_ZN41_INTERNAL_2adf8f87_4_k_cu_44d7b6e8_1819626thrust24THRUST_300001_SM_1000_NS12placeholders2_6E
	.align		8
        /*0130*/ 	.dword	_ZN41_INTERNAL_2adf8f87_4_k_cu_44d7b6e8_1819626thrust24THRUST_300001_SM_1000_NS12placeholders2_7E
	.align		8
        /*0138*/ 	.dword	_ZN41_INTERNAL_2adf8f87_4_k_cu_44d7b6e8_1819626thrust24THRUST_300001_SM_1000_NS12placeholders2_8E
	.align		8
        /*0140*/ 	.dword	_ZN41_INTERNAL_2adf8f87_4_k_cu_44d7b6e8_1819626thrust24THRUST_300001_SM_1000_NS12placeholders2_9E
	.align		8
        /*0148*/ 	.dword	_ZN41_INTERNAL_2adf8f87_4_k_cu_44d7b6e8_1819626thrust24THRUST_300001_SM_1000_NS12placeholders3_10E
	.align		8
        /*0150*/ 	.dword	_ZN41_INTERNAL_2adf8f87_4_k_cu_44d7b6e8_1819626thrust24THRUST_300001_SM_1000_NS3seqE


//--------------------- .text._ZN3cub18CUB_300001_SM_10006detail11EmptyKernelIvEEvv --------------------------
	.section	.text._ZN3cub18CUB_300001_SM_10006detail11EmptyKernelIvEEvv,"ax",@progbits
	.align	128
        .global         _ZN3cub18CUB_300001_SM_10006detail11EmptyKernelIvEEvv
        .type           _ZN3cub18CUB_300001_SM_10006detail11EmptyKernelIvEEvv,@function
        .size           _ZN3cub18CUB_300001_SM_10006detail11EmptyKernelIvEEvv,(.L_x_1 - _ZN3cub18CUB_300001_SM_10006detail11EmptyKernelIvEEvv)
        .other          _ZN3cub18CUB_300001_SM_10006detail11EmptyKernelIvEEvv,@"STO_CUDA_ENTRY STV_DEFAULT"
_ZN3cub18CUB_300001_SM_10006detail11EmptyKernelIvEEvv:
.text._ZN3cub18CUB_300001_SM_10006detail11EmptyKernelIvEEvv:
[----:B------:R-:W-:Y:S01]  /*0000*/  LDC R1, c[0x0][0x37c] ;  /* 0x0000df00ff017b82 */ /* 0x000fe20000000800 */
[----:B------:R-:W-:Y:S05]  /*0010*/  EXIT ;  /* 0x000000000000794d */ /* 0x000fea0003800000 */
.L_x_0:
[----:B------:R-:W-:-:S00]  /*0020*/  BRA `(.L_x_0) ;  /* 0xfffffffc00fc7947 */ /* 0x000fc0000383ffff */
[----:B------:R-:W-:-:S00]  /*0030*/  NOP ;  /* 0x0000000000007918 */ /* 0x000fc00000000000 */
        /* <DEDUP_REMOVED lines=12> */
.L_x_1:


//--------------------- .nv.shared.reserved.0     --------------------------
	.section	.nv.shared.reserved.0,"aw",@nobits
	.weak		__nv_reservedSMEM_offset_0_alias
	.size		__nv_reservedSMEM_offset_0_alias, 0, 64
	.other		__nv_reservedSMEM_offset_0_alias,@"STO_CUDA_RESERVED_SHARED STV_DEFAULT"
__nv_reservedSMEM_offset_0_alias:
	.zero		0
	.zero		64


//--------------------- .nv.global                --------------------------
	.section	.nv.global,"aw",@nobits
.nv.global:
	.type		_ZN41_INTERNAL_2adf8f87_4_k_cu_44d7b6e8_1819626thrust24THRUST_300001_SM_1000_NS3seqE,@object
	.size		_ZN41_INTERNAL_2adf8f87_4_k_cu_44d7b6e8_1819626thrust24THRUST_300001_SM_1000_NS3seqE,(_ZN41_INTERNAL_2adf8f87_4_k_cu_44d7b6e8_1819624cuda3std3__48in_placeE - _ZN41_INTERNAL_2adf8f87_4_k_cu_44d7b6e8_1819626thrust24THRUST_300001_SM_1000_NS3seqE)
_ZN41_INTERNAL_2adf8f87_4_k_cu_44d7b6e8_1819626thrust24THRUST_300001_SM_1000_NS3seqE:
	.zero		1
	.type		_ZN41_INTERNAL_2adf8f87_4_k_cu_44d7b6e8_1819624cuda3std3__48in_placeE,@object
	.size		_ZN41_INTERNAL_2adf8f87_4_k_cu_44d7b6e8_1819624cuda3std3__48in_placeE,(_ZN41_INTERNAL_2adf8f87_4_k_cu_44d7b6e8_1819624cuda3std6ranges3__45__cpo4sizeE - _ZN41_INTERNAL_2adf8f87_4_k_cu_44d7b6e8_1819624cuda3std3__48in_placeE)
_ZN41_INTERNAL_2adf8f87_4_k_cu_44d7b6e8_1819624cuda3std3__48in_placeE:
	.zero		1
	.type		_ZN41_INTERNAL_2adf8f87_4_k_cu_44d7b6e8_1819624cuda3std6ranges3__45__cpo4sizeE,@object
	.size		_ZN41_INTERNAL_2adf8f87_4_k_cu_44d7b6e8_1819624cuda3std6ranges3__45__cpo4sizeE,(_ZN41_INTERNAL_2adf8f87_4_k_cu_44d7b6e8_1819626thrust24THRUST_300001_SM_1000_NS12placeholders2_3E - _ZN41_INTERNAL_2adf8f87_4_k_cu_44d7b6e8_1819624cuda3std6ranges3__45__cpo4sizeE)
_ZN41_INTERNAL_2adf8f87_4_k_cu_44d7b6e8_1819624cuda3std6ranges3__45__cpo4sizeE:
	.zero		1
	.type		_ZN41_INTERNAL_2adf8f87_4_k_cu_44d7b6e8_1819626thrust24THRUST_300001_SM_1000_NS12placeholders2_3E,@object
	.size		_ZN41_INTERNAL_2adf8f87_4_k_cu_44d7b6e8_1819626thrust24THRUST_300001_SM_1000_NS12placeholders2_3E,(_ZN41_INTERNAL_2adf8f87_4_k_cu_44d7b6e8_1819624cuda3std3__45__cpo6cbeginE - _ZN41_INTERNAL_2adf8f87_4_k_cu_44d7b6e8_1819626thrust24THRUST_300001_SM_1000_NS12placeholders2_3E)
_ZN41_INTERNAL_2adf8f87_4_k_cu_44d7b6e8_1819626thrust24THRUST_300001_SM_1000_NS12placeholders2_3E:
	.zero		1
	.type		_ZN41_INTERNAL_2adf8f87_4_k_cu_44d7b6e8_1819624cuda3std3__45__cpo6cbeginE,@object
	.size		_ZN41_INTERNAL_2adf8f87_4_k_cu_44d7b6e8_1819624cuda3std3__45__cpo6cbeginE,(_ZN41_INTERNAL_2adf8f87_4_k_cu_44d7b6e8_1819624cuda3std6ranges3__45__cpo6cbeginE - _ZN41_INTERNAL_2adf8f87_4_k_cu_44d7b6e8_1819624cuda3std3__45__cpo6cbeginE)
_ZN41_INTERNAL_2adf8f87_4_k_cu_44d7b6e8_1819624cuda3std3__45__cpo6cbeginE:
	.zero		1
	.type		_ZN41_INTERNAL_2adf8f87_4_k_cu_44d7b6e8_1819624cuda3std6ranges3__45__cpo6cbeginE,@object
	.size		_ZN41_INTERNAL_2adf8f87_4_k_cu_44d7b6e8_1819624cuda3std6ranges3__45__cpo6cbeginE,(_ZN41_INTERNAL_2adf8f87_4_k_cu_44d7b6e8_1819626thrust24THRUST_300001_SM_1000_NS12placeholders2_7E - _ZN41_INTERNAL_2adf8f87_4_k_cu_44d7b6e8_1819624cuda3std6ranges3__45__cpo6cbeginE)
_ZN41_INTERNAL_2adf8f87_4_k_cu_44d7b6e8_1819624cuda3std6ranges3__45__cpo6cbeginE:
	.zero		1
	.type		_ZN41_INTERNAL_2adf8f87_4_k_cu_44d7b6e8_1819626thrust24THRUST_300001_SM_1000_NS12placeholders2_7E,@object
	.size		_ZN41_INTERNAL_2adf8f87_4_k_cu_44d7b6e8_1819626thrust24THRUST_300001_SM_1000_NS12placeholders2_7E,(_ZN41_INTERNAL_2adf8f87_4_k_cu_44d7b6e8_1819624cuda3std3__45__cpo7crbeginE - _ZN41_INTERNAL_2adf8f87_4_k_cu_44d7b6e8_1819626thrust24THRUST_300001_SM_1000_NS12placeholders2_7E)
_ZN41_INTERNAL_2adf8f87_4_k_cu_44d7b6e8_1819626thrust24THRUST_300001_SM_1000_NS12placeholders2_7E:
	.zero		1
	.type		_ZN41_INTERNAL_2adf8f87_4_k_cu_44d7b6e8_1819624cuda3std3__45__cpo7crbeginE,@object
	.size		_ZN41_INTERNAL_2adf8f87_4_k_cu_44d7b6e8_1819624cuda3std3__45__cpo7crbeginE,(_ZN41_INTERNAL_2adf8f87_4_k_cu_44d7b6e8_1819624cuda3std6ranges3__45__cpo4nextE - _ZN41_INTERNAL_2adf8f87_4_k_cu_44d7b6e8_1819624cuda3std3__45__cpo7crbeginE)
_ZN41_INTERNAL_2adf8f87_4_k_cu_44d7b6e8_1819624cuda3std3__45__cpo7crbeginE:
	.zero		1
	.type		_ZN41_INTERNAL_2adf8f87_4_k_cu_44d7b6e8_1819624cuda3std6ranges3__45__cpo4nextE,@object
	.size		_ZN41_INTERNAL_2adf8f87_4_k_cu_44d7b6e8_1819624cuda3std6ranges3__45__cpo4nextE,(_ZN41_INTERNAL_2adf8f87_4_k_cu_44d7b6e8_1819624cuda3std6ranges3__45__cpo4swapE - _ZN41_INTERNAL_2adf8f87_4_k_cu_44d7b6e8_1819624cuda3std6ranges3__45__cpo4nextE)
_ZN41_INTERNAL_2adf8f87_4_k_cu_44d7b6e8_1819624cuda3std6ranges3__45__cpo4nextE:
	.zero		1
	.type		_ZN41_INTERNAL_2adf8f87_4_k_cu_44d7b6e8_1819624cuda3std6ranges3__45__cpo4swapE,@object
	.size		_ZN41_INTERNAL_2adf8f87_4_k_cu_44d7b6e8_1819624cuda3std6ranges3__45__cpo4swapE,(_ZN41_INTERNAL_2adf8f87_4_k_cu_44d7b6e8_1819626thrust24THRUST_300001_SM_1000_NS8cuda_cub10par_nosyncE - _ZN41_INTERNAL_2adf8f87_4_k_cu_44d7b6e8_1819624cuda3std6ranges3__45__cpo4swapE)
_ZN41_INTERNAL_2adf8f87_4_k_cu_44d7b6e8_1819624cuda3std6ranges3__45__cpo4swapE:
	.zero		1
	.type		_ZN41_INTERNAL_2adf8f87_4_k_cu_44d7b6e8_1819626thrust24THRUST_300001_SM_1000_NS8cuda_cub10par_nosyncE,@object
	.size		_ZN41_INTERNAL_2adf8f87_4_k_cu_44d7b6e8_1819626thrust24THRUST_300001_SM_1000_NS8cuda_cub10par_nosyncE,(_ZN41_INTERNAL_2adf8f87_4_k_cu_44d7b6e8_1819626thrust24THRUST_300001_SM_1000_NS12placeholders2_9E - _ZN41_INTERNAL_2adf8f87_4_k_cu_44d7b6e8_1819626thrust24THRUST_300001_SM_1000_NS8cuda_cub10par_nosyncE)
_ZN41_INTERNAL_2adf8f87_4_k_cu_44d7b6e8_1819626thrust24THRUST_300001_SM_1000_NS8cuda_cub10par_nosyncE:
	.zero		1
	.type		_ZN41_INTERNAL_2adf8f87_4_k_cu_44d7b6e8_1819626thrust24THRUST_300001_SM_1000_NS12placeholders2_9E,@object
	.size		_ZN41_INTERNAL_2adf8f87_4_k_cu_44d7b6e8_1819626thrust24THRUST_300001_SM_1000_NS12placeholders2_9E,(_ZN41_INTERNAL_2adf8f87_4_k_cu_44d7b6e8_1819624cuda3std3__443_GLOBAL__N__2adf8f87_4_k_cu_44d7b6e8_1819626ignoreE - _ZN41_INTERNAL_2adf8f87_4_k_cu_44d7b6e8_1819626thrust24THRUST_300001_SM_1000_NS12placeholders2_9E)
_ZN41_INTERNAL_2adf8f87_4_k_cu_44d7b6e8_1819626thrust24THRUST_300001_SM_1000_NS12placeholders2_9E:
	.zero		1
	.type		_ZN41_INTERNAL_2adf8f87_4_k_cu_44d7b6e8_1819624cuda3std3__443_GLOBAL__N__2adf8f87_4_k_cu_44d7b6e8_1819626ignoreE,@object
	.size		_ZN41_INTERNAL_2adf8f87_4_k_cu_44d7b6e8_1819624cuda3std3__443_GLOBAL__N__2adf8f87_4_k_cu_44d7b6e8_1819626ignoreE,(_ZN41_INTERNAL_2adf8f87_4_k_cu_44d7b6e8_1819624cuda3std6ranges3__45__cpo4dataE - _ZN41_INTERNAL_2adf8f87_4_k_cu_44d7b6e8_1819624cuda3std3__443_GLOBAL__N__2adf8f87_4_k_cu_44d7b6e8_1819626ignoreE)
_ZN41_INTERNAL_2adf8f87_4_k_cu_44d7b6e8_1819624cuda3std3__443_GLOBAL__N__2adf8f87_4_k_cu_44d7b6e8_1819626ignoreE:
	.zero		1
	.type		_ZN41_INTERNAL_2adf8f87_4_k_cu_44d7b6e8_1819624cuda3std6ranges3__45__cpo4dataE,@object
	.size		_ZN41_INTERNAL_2adf8f87_4_k_cu_44d7b6e8_1819624cuda3std6ranges3__45__cpo4dataE,(_ZN41_INTERNAL_2adf8f87_4_k_cu_44d7b6e8_1819626thrust24THRUST_300001_SM_1000_NS12placeholders2_1E - _ZN41_INTERNAL_2adf8f87_4_k_cu_44d7b6e8_1819624cuda3std6ranges3__45__cpo4dataE)
_ZN41_INTERNAL_2adf8f87_4_k_cu_44d7b6e8_1819624cuda3std6ranges3__45__cpo4dataE:
	.zero		1
	.type		_ZN41_INTERNAL_2adf8f87_4_k_cu_44d7b6e8_1819626thrust24THRUST_300001_SM_1000_NS12placeholders2_1E,@object
	.size		_ZN41_INTERNAL_2adf8f87_4_k_cu_44d7b6e8_1819626thrust24THRUST_300001_SM_1000_NS12placeholders2_1E,(_ZN41_INTERNAL_2adf8f87_4_k_cu_44d7b6e8_1819624cuda3std3__45__cpo5beginE - _ZN41_INTERNAL_2adf8f87_4_k_cu_44d7b6e8_1819626thrust24THRUST_300001_SM_1000_NS12placeholders2_1E)
_ZN41_INTERNAL_2adf8f87_4_k_cu_44d7b6e8_1819626thrust24THRUST_300001_SM_1000_NS12placeholders2_1E:
	.zero		1
	.type		_ZN41_INTERNAL_2adf8f87_4_k_cu_44d7b6e8_1819624cuda3std3__45__cpo5beginE,@object
	.size		_ZN41_INTERNAL_2adf8f87_4_k_cu_44d7b6e8_1819624cuda3std3__45__cpo5beginE,(_ZN41_INTERNAL_2adf8f87_4_k_cu_44d7b6e8_1819624cuda3std6ranges3__45__cpo5beginE - _ZN41_INTERNAL_2adf8f87_4_k_cu_44d7b6e8_1819624cuda3std3__45__cpo5beginE)
_ZN41_INTERNAL_2adf8f87_4_k_cu_44d7b6e8_1819624cuda3std3__45__cpo5beginE:
	.zero		1
	.type		_ZN41_INTERNAL_2adf8f87_4_k_cu_44d7b6e8_1819624cuda3std6ranges3__45__cpo5beginE,@object
	.size		_ZN41_INTERNAL_2adf8f87_4_k_cu_44d7b6e8_1819624cuda3std6ranges3__45__cpo5beginE,(_ZN41_INTERNAL_2adf8f87_4_k_cu_44d7b6e8_1819626thrust24THRUST_300001_SM_1000_NS12placeholders2_5E - _ZN41_INTERNAL_2adf8f87_4_k_cu_44d7b6e8_1819624cuda3std6ranges3__45__cpo5beginE)
_ZN41_INTERNAL_2adf8f87_4_k_cu_44d7b6e8_1819624cuda3std6ranges3__45__cpo5beginE:
	.zero		1
	.type		_ZN41_INTERNAL_2adf8f87_4_k_cu_44d7b6e8_1819626thrust24THRUST_300001_SM_1000_NS12placeholders2_5E,@object
	.size		_ZN41_INTERNAL_2adf8f87_4_k_cu_44d7b6e8_1819626thrust24THRUST_300001_SM_1000_NS12placeholders2_5E,(_ZN41_INTERNAL_2adf8f87_4_k_cu_44d7b6e8_1819624cuda3std3__45__cpo6rbeginE - _ZN41_INTERNAL_2adf8f87_4_k_cu_44d7b6e8_1819626thrust24THRUST_300001_SM_1000_NS12placeholders2_5E)
_ZN41_INTERNAL_2adf8f87_4_k_cu_44d7b6e8_1819626thrust24THRUST_300001_SM_1000_NS12placeholders2_5E:
	.zero		1
	.type		_ZN41_INTERNAL_2adf8f87_4_k_cu_44d7b6e8_1819624cuda3std3__45__cpo6rbeginE,@object
	.size		_ZN41_INTERNAL_2adf8f87_4_k_cu_44d7b6e8_1819624cuda3std3__45__cpo6rbeginE,(_ZN41_INTERNAL_2adf8f87_4_k_cu_44d7b6e8_1819624cuda3std6ranges3__45__cpo7advanceE - _ZN41_INTERNAL_2adf8f87_4_k_cu_44d7b6e8_1819624cuda3std3__45__cpo6rbeginE)
_ZN41_INTERNAL_2adf8f87_4_k_cu_44d7b6e8_1819624cuda3std3__45__cpo6rbeginE:
	.zero		1
	.type		_ZN41_INTERNAL_2adf8f87_4_k_cu_44d7b6e8_1819624cuda3std6ranges3__45__cpo7advanceE,@object
	.size		_ZN41_INTERNAL_2adf8f87_4_k_cu_44d7b6e8_1819624cuda3std6ranges3__45__cpo7advanceE,(_ZN41_INTERNAL_2adf8f87_4_k_cu_44d7b6e8_1819624cuda3std3__47nulloptE - _ZN41_INTERNAL_2adf8f87_4_k_cu_44d7b6e8_1819624cuda3std6ranges3__45__cpo7advanceE)
_ZN41_INTERNAL_2adf8f87_4_k_cu_44d7b6e8_1819624cuda3std6ranges3__45__cpo7advanceE:
	.zero		1
	.type		_ZN41_INTERNAL_2adf8f87_4_k_cu_44d7b6e8_1819624cuda3std3__47nulloptE,@object
	.size		_ZN41_INTERNAL_2adf8f87_4_k_cu_44d7b6e8_1819624cuda3std3__47nulloptE,(_ZN41_INTERNAL_2adf8f87_4_k_cu_44d7b6e8_1819624cuda3std6ranges3__45__cpo8distanceE - _ZN41_INTERNAL_2adf8f87_4_k_cu_44d7b6e8_1819624cuda3std3__47nulloptE)
_ZN41_INTERNAL_2adf8f87_4_k_cu_44d7b6e8_1819624cuda3std3__47nulloptE:
	.zero		1
	.type		_ZN41_INTERNAL_2adf8f87_4_k_cu_44d7b6e8_1819624cuda3std6ranges3__45__cpo8distanceE,@object
	.size		_ZN41_INTERNAL_2adf8f87_4_k_cu_44d7b6e8_1819624cuda3std6ranges3__45__cpo8distanceE,(_ZN41_INTERNAL_2adf8f87_4_k_cu_44d7b6e8_1819626thrust24THRUST_300001_SM_1000_NS12placeholders3_10E - _ZN41_INTERNAL_2adf8f87_4_k_cu_44d7b6e8_1819624cuda3std6ranges3__45__cpo8distanceE)
_ZN41_INTERNAL_2adf8f87_4_k_cu_44d7b6e8_1819624cuda3std6ranges3__45__cpo8distanceE:
	.zero		1
	.type		_ZN41_INTERNAL_2adf8f87_4_k_cu_44d7b6e8_1819626thrust24THRUST_300001_SM_1000_NS12placeholders3_10E,@object
	.size		_ZN41_INTERNAL_2adf8f87_4_k_cu_44d7b6e8_1819626thrust24THRUST_300001_SM_1000_NS12placeholders3_10E,(_ZN41_INTERNAL_2adf8f87_4_k_cu_44d7b6e8_1819624cuda3std3__419piecewise_constructE - _ZN41_INTERNAL_2adf8f87_4_k_cu_44d7b6e8_1819626thrust24THRUST_300001_SM_1000_NS12placeholders3_10E)
_ZN41_INTERNAL_2adf8f87_4_k_cu_44d7b6e8_1819626thrust24THRUST_300001_SM_1000_NS12placeholders3_10E:
	.zero		1
	.type		_ZN41_INTERNAL_2adf8f87_4_k_cu_44d7b6e8_1819624cuda3std3__419piecewise_constructE,@object
	.size		_ZN41_INTERNAL_2adf8f87_4_k_cu_44d7b6e8_1819624cuda3std3__419piecewise_constructE,(_ZN41_INTERNAL_2adf8f87_4_k_cu_44d7b6e8_1819624cuda3std6ranges3__45__cpo5cdataE - _ZN41_INTERNAL_2adf8f87_4_k_cu_44d7b6e8_1819624cuda3std3__419piecewise_constructE)
_ZN41_INTERNAL_2adf8f87_4_k_cu_44d7b6e8_1819624cuda3std3__419piecewise_constructE:
	.zero		1
	.type		_ZN41_INTERNAL_2adf8f87_4_k_cu_44d7b6e8_1819624cuda3std6ranges3__45__cpo5cdataE,@object
	.size		_ZN41_INTERNAL_2adf8f87_4_k_cu_44d7b6e8_1819624cuda3std6ranges3__45__cpo5cdataE,(_ZN41_INTERNAL_2adf8f87_4_k_cu_44d7b6e8_1819626thrust24THRUST_300001_SM_1000_NS12placeholders2_2E - _ZN41_INTERNAL_2adf8f87_4_k_cu_44d7b6e8_1819624cuda3std6ranges3__45__cpo5cdataE)
_ZN41_INTERNAL_2adf8f87_4_k_cu_44d7b6e8_1819624cuda3std6ranges3__45__cpo5cdataE:
	.zero		1
	.type		_ZN41_INTERNAL_2adf8f87_4_k_cu_44d7b6e8_1819626thrust24THRUST_300001_SM_1000_NS12placeholders2_2E,@object
	.size		_ZN41_INTERNAL_2adf8f87_4_k_cu_44d7b6e8_1819626thrust24THRUST_300001_SM_1000_NS12placeholders2_2E,(_ZN41_INTERNAL_2adf8f87_4_k_cu_44d7b6e8_1819624cuda3std3__45__cpo3endE - _ZN41_INTERNAL_2adf8f87_4_k_cu_44d7b6e8_1819626thrust24THRUST_300001_SM_1000_NS12placeholders2_2E)
_ZN41_INTERNAL_2adf8f87_4_k_cu_44d7b6e8_1819626thrust24THRUST_300001_SM_1000_NS12placeholders2_2E:
	.zero		1
	.type		_ZN41_INTERNAL_2adf8f87_4_k_cu_44d7b6e8_1819624cuda3std3__45__cpo3endE,@object
	.size		_ZN41_INTERNAL_2adf8f87_4_k_cu_44d7b6e8_1819624cuda3std3__45__cpo3endE,(_ZN41_INTERNAL_2adf8f87_4_k_cu_44d7b6e8_1819624cuda3std6ranges3__45__cpo3endE - _ZN41_INTERNAL_2adf8f87_4_k_cu_44d7b6e8_1819624cuda3std3__45__cpo3endE)
_ZN41_INTERNAL_2adf8f87_4_k_cu_44d7b6e8_1819624cuda3std3__45__cpo3endE:
	.zero		1
	.type		_ZN41_INTERNAL_2adf8f87_4_k_cu_44d7b6e8_1819624cuda3std6ranges3__45__cpo3endE,@object
	.size		_ZN41_INTERNAL_2adf8f87_4_k_cu_44d7b6e8_1819624cuda3std6ranges3__45__cpo3endE,(_ZN41_INTERNAL_2adf8f87_4_k_cu_44d7b6e8_1819626thrust24THRUST_300001_SM_1000_NS12placeholders2_6E - _ZN41_INTERNAL_2adf8f87_4_k_cu_44d7b6e8_1819624cuda3std6ranges3__45__cpo3endE)
_ZN41_INTERNAL_2adf8f87_4_k_cu_44d7b6e8_1819624cuda3std6ranges3__45__cpo3endE:
	.zero		1
	.type		_ZN41_INTERNAL_2adf8f87_4_k_cu_44d7b6e8_1819626thrust24THRUST_300001_SM_1000_NS12placeholders2_6E,@object
	.size		_ZN41_INTERNAL_2adf8f87_4_k_cu_44d7b6e8_1819626thrust24THRUST_300001_SM_1000_NS12placeholders2_6E,(_ZN41_INTERNAL_2adf8f87_4_k_cu_44d7b6e8_1819624cuda3std3__45__cpo4rendE - _ZN41_INTERNAL_2adf8f87_4_k_cu_44d7b6e8_1819626thrust24THRUST_300001_SM_1000_NS12placeholders2_6E)
_ZN41_INTERNAL_2adf8f87_4_k_cu_44d7b6e8_1819626thrust24THRUST_300001_SM_1000_NS12placeholders2_6E:
	.zero		1
	.type		_ZN41_INTERNAL_2adf8f87_4_k_cu_44d7b6e8_1819624cuda3std3__45__cpo4rendE,@object
	.size		_ZN41_INTERNAL_2adf8f87_4_k_cu_44d7b6e8_1819624cuda3std3__45__cpo4rendE,(_ZN41_INTERNAL_2adf8f87_4_k_cu_44d7b6e8_1819624cuda3std6ranges3__45__cpo9iter_swapE - _ZN41_INTERNAL_2adf8f87_4_k_cu_44d7b6e8_1819624cuda3std3__45__cpo4rendE)
_ZN41_INTERNAL_2adf8f87_4_k_cu_44d7b6e8_1819624cuda3std3__45__cpo4rendE:
	.zero		1
	.type		_ZN41_INTERNAL_2adf8f87_4_k_cu_44d7b6e8_1819624cuda3std6ranges3__45__cpo9iter_swapE,@object
	.size		_ZN41_INTERNAL_2adf8f87_4_k_cu_44d7b6e8_1819624cuda3std6ranges3__45__cpo9iter_swapE,(_ZN41_INTERNAL_2adf8f87_4_k_cu_44d7b6e8_1819624cuda3std3__48unexpectE - _ZN41_INTERNAL_2adf8f87_4_k_cu_44d7b6e8_1819624cuda3std6ranges3__45__cpo9iter_swapE)
_ZN41_INTERNAL_2adf8f87_4_k_cu_44d7b6e8_1819624cuda3std6ranges3__45__cpo9iter_swapE:
	.zero		1
	.type		_ZN41_INTERNAL_2adf8f87_4_k_cu_44d7b6e8_1819624cuda3std3__48unexpectE,@object
	.size		_ZN41_INTERNAL_2adf8f87_4_k_cu_44d7b6e8_1819624cuda3std3__48unexpectE,(_ZN41_INTERNAL_2adf8f87_4_k_cu_44d7b6e8_1819626thrust24THRUST_300001_SM_1000_NS8cuda_cub3parE - _ZN41_INTERNAL_2adf8f87_4_k_cu_44d7b6e8_1819624cuda3std3__48unexpectE)
_ZN41_INTERNAL_2adf8f87_4_k_cu_44d7b6e8_1819624cuda3std3__48unexpectE:
	.zero		1
	.type		_ZN41_INTERNAL_2adf8f87_4_k_cu_44d7b6e8_1819626thrust24THRUST_300001_SM_1000_NS8cuda_cub3parE,@object
	.size		_ZN41_INTERNAL_2adf8f87_4_k_cu_44d7b6e8_1819626thrust24THRUST_300001_SM_1000_NS8cuda_cub3parE,(_ZN41_INTERNAL_2adf8f87_4_k_cu_44d7b6e8_1819626thrust24THRUST_300001_SM_1000_NS12placeholders2_4E - _ZN41_INTERNAL_2adf8f87_4_k_cu_44d7b6e8_1819626thrust24THRUST_300001_SM_1000_NS8cuda_cub3parE)
_ZN41_INTERNAL_2adf8f87_4_k_cu_44d7b6e8_1819626thrust24THRUST_300001_SM_1000_NS8cuda_cub3parE:
	.zero		1
	.type		_ZN41_INTERNAL_2adf8f87_4_k_cu_44d7b6e8_1819626thrust24THRUST_300001_SM_1000_NS12placeholders2_4E,@object
	.size		_ZN41_INTERNAL_2adf8f87_4_k_cu_44d7b6e8_1819626thrust24THRUST_300001_SM_1000_NS12placeholders2_4E,(_ZN41_INTERNAL_2adf8f87_4_k_cu_44d7b6e8_1819624cuda3std3__45__cpo4cendE - _ZN41_INTERNAL_2adf8f87_4_k_cu_44d7b6e8_1819626thrust24THRUST_300001_SM_1000_NS12placeholders2_4E)
_ZN41_INTERNAL_2adf8f87_4_k_cu_44d7b6e8_1819626thrust24THRUST_300001_SM_1000_NS12placeholders2_4E:
	.zero		1
	.type		_ZN41_INTERNAL_2adf8f87_4_k_cu_44d7b6e8_1819624cuda3std3__45__cpo4cendE,@object
	.size		_ZN41_INTERNAL_2adf8f87_4_k_cu_44d7b6e8_1819624cuda3std3__45__cpo4cendE,(_ZN41_INTERNAL_2adf8f87_4_k_cu_44d7b6e8_1819624cuda3std6ranges3__45__cpo4cendE - _ZN41_INTERNAL_2adf8f87_4_k_cu_44d7b6e8_1819624cuda3std3__45__cpo4cendE)
_ZN41_INTERNAL_2adf8f87_4_k_cu_44d7b6e8_1819624cuda3std3__45__cpo4cendE:
	.zero		1
	.type		_ZN41_INTERNAL_2adf8f87_4_k_cu_44d7b6e8_1819624cuda3std6ranges3__45__cpo4cendE,@object
	.size		_ZN41_INTERNAL_2adf8f87_4_k_cu_44d7b6e8_1819624cuda3std6ranges3__45__cpo4cendE,(_ZN41_INTERNAL_2adf8f87_4_k_cu_44d7b6e8_1819624cuda3std3__420unreachable_sentinelE - _ZN41_INTERNAL_2adf8f87_4_k_cu_44d7b6e8_1819624cuda3std6ranges3__45__cpo4cendE)
_ZN41_INTERNAL_2adf8f87_4_k_cu_44d7b6e8_1819624cuda3std6ranges3__45__cpo4cendE:
	.zero		1
	.type		_ZN41_INTERNAL_2adf8f87_4_k_cu_44d7b6e8_1819624cuda3std3__420unreachable_sentinelE,@object
	.size		_ZN41_INTERNAL_2adf8f87_4_k_cu_44d7b6e8_1819624cuda3std3__420unreachable_sentinelE,(_ZN41_INTERNAL_2adf8f87_4_k_cu_44d7b6e8_1819624cuda3std6ranges3__45__cpo5ssizeE - _ZN41_INTERNAL_2adf8f87_4_k_cu_44d7b6e8_1819624cuda3std3__420unreachable_sentinelE)
_ZN41_INTERNAL_2adf8f87_4_k_cu_44d7b6e8_1819624cuda3std3__420unreachable_sentinelE:
	.zero		1
	.type		_ZN41_INTERNAL_2adf8f87_4_k_cu_44d7b6e8_1819624cuda3std6ranges3__45__cpo5ssizeE,@object
	.size		_ZN41_INTERNAL_2adf8f87_4_k_cu_44d7b6e8_1819624cuda3std6ranges3__45__cpo5ssizeE,(_ZN41_INTERNAL_2adf8f87_4_k_cu_44d7b6e8_1819626thrust24THRUST_300001_SM_1000_NS12placeholders2_8E - _ZN41_INTERNAL_2adf8f87_4_k_cu_44d7b6e8_1819624cuda3std6ranges3__45__cpo5ssizeE)
_ZN41_INTERNAL_2adf8f87_4_k_cu_44d7b6e8_1819624cuda3std6ranges3__45__cpo5ssizeE:
	.zero		1
	.type		_ZN41_INTERNAL_2adf8f87_4_k_cu_44d7b6e8_1819626thrust24THRUST_300001_SM_1000_NS12placeholders2_8E,@object
	.size		_ZN41_INTERNAL_2adf8f87_4_k_cu_44d7b6e8_1819626thrust24THRUST_300001_SM_1000_NS12placeholders2_8E,(_ZN41_INTERNAL_2adf8f87_4_k_cu_44d7b6e8_1819624cuda3std3__45__cpo5crendE - _ZN41_INTERNAL_2adf8f87_4_k_cu_44d7b6e8_1819626thrust24THRUST_300001_SM_1000_NS12placeholders2_8E)
_ZN41_INTERNAL_2adf8f87_4_k_cu_44d7b6e8_1819626thrust24THRUST_300001_SM_1000_NS12placeholders2_8E:
	.zero		1
	.type		_ZN41_INTERNAL_2adf8f87_4_k_cu_44d7b6e8_1819624cuda3std3__45__cpo5crendE,@object
	.size		_ZN41_INTERNAL_2adf8f87_4_k_cu_44d7b6e8_1819624cuda3std3__45__cpo5crendE,(_ZN41_INTERNAL_2adf8f87_4_k_cu_44d7b6e8_1819624cuda3std6ranges3__45__cpo4prevE - _ZN41_INTERNAL_2adf8f87_4_k_cu_44d7b6e8_1819624cuda3std3__45__cpo5crendE)
_ZN41_INTERNAL_2adf8f87_4_k_cu_44d7b6e8_1819624cuda3std3__45__cpo5crendE:
	.zero		1
	.type		_ZN41_INTERNAL_2adf8f87_4_k_cu_44d7b6e8_1819624cuda3std6ranges3__45__cpo4prevE,@object
	.size		_ZN41_INTERNAL_2adf8f87_4_k_cu_44d7b6e8_1819624cuda3std6ranges3__45__cpo4prevE,(_ZN41_INTERNAL_2adf8f87_4_k_cu_44d7b6e8_1819624cuda3std6ranges3__45__cpo9iter_moveE - _ZN41_INTERNAL_2adf8f87_4_k_cu_44d7b6e8_1819624cuda3std6ranges3__45__cpo4prevE)
_ZN41_INTERNAL_2adf8f87_4_k_cu_44d7b6e8_1819624cuda3std6ranges3__45__cpo4prevE:
	.zero		1
	.type		_ZN41_INTERNAL_2adf8f87_4_k_cu_44d7b6e8_1819624cuda3std6ranges3__45__cpo9iter_moveE,@object
	.size		_ZN41_INTERNAL_2adf8f87_4_k_cu_44d7b6e8_1819624cuda3std6ranges3__45__cpo9iter_moveE,(_ZN41_INTERNAL_2adf8f87_4_k_cu_44d7b6e8_1819626thrust24THRUST_300001_SM_1000_NS6system6detail10sequential3seqE - _ZN41_INTERNAL_2adf8f87_4_k_cu_44d7b6e8_1819624cuda3std6ranges3__45__cpo9iter_moveE)
_ZN41_INTERNAL_2adf8f87_4_k_cu_44d7b6e8_1819624cuda3std6ranges3__45__cpo9iter_moveE:
	.zero		1
	.type		_ZN41_INTERNAL_2adf8f87_4_k_cu_44d7b6e8_1819626thrust24THRUST_300001_SM_1000_NS6system6detail10sequential3seqE,@object
	.size		_ZN41_INTERNAL_2adf8f87_4_k_cu_44d7b6e8_1819626thrust24THRUST_300001_SM_1000_NS6system6detail10sequential3seqE,(.L_31 - _ZN41_INTERNAL_2adf8f87_4_k_cu_44d7b6e8_1819626thrust24THRUST_300001_SM_1000_NS6system6detail10sequential3seqE)
_ZN41_INTERNAL_2adf8f87_4_k_cu_44d7b6e8_1819626thrust24THRUST_300001_SM_1000_NS6system6detail10sequential3seqE:
	.zero		1
.L_31:


//--------------------- .nv.constant0._ZN3cub18CUB_300001_SM_10006detail11EmptyKernelIvEEvv --------------------------
	.section	.nv.constant0._ZN3cub18CUB_300001_SM_10006detail11EmptyKernelIvEEvv,"a",@progbits
	.sectionflags	@""
	.align	4
.nv.constant0._ZN3cub18CUB_300001_SM_10006detail11EmptyKernelIvEEvv:
	.zero		896


//--------------------- SYMBOLS --------------------------

	.type		.nv.reservedSmem.offset0,@object
	.size		.nv.reservedSmem.offset0,0x4
